//
// Generated by NVIDIA NVVM Compiler
//
// Compiler Build ID: CL-36424714
// Cuda compilation tools, release 13.0, V13.0.88
// Based on NVVM 20.0.0
//

.version 9.0
.target sm_100
.address_size 64

	// .globl	_Z26kernelSampleLayeredTextureyiiPfi
.extern .func  (.param .b32 func_retval0) vprintf
(
	.param .b64 vprintf_param_0,
	.param .b64 vprintf_param_1
)
;
.global .align 1 .b8 $str[20] = {40, 37, 46, 50, 102, 44, 32, 37, 46, 50, 102, 44, 32, 37, 46, 50, 102, 41, 10};

.visible .entry _Z26kernelSampleLayeredTextureyiiPfi(
	.param .u64 _Z26kernelSampleLayeredTextureyiiPfi_param_0,
	.param .u32 _Z26kernelSampleLayeredTextureyiiPfi_param_1,
	.param .u32 _Z26kernelSampleLayeredTextureyiiPfi_param_2,
	.param .u64 .ptr .align 1 _Z26kernelSampleLayeredTextureyiiPfi_param_3,
	.param .u32 _Z26kernelSampleLayeredTextureyiiPfi_param_4
)
{
	.local .align 8 .b8 	__local_depot0[24];
	.reg .b64 	%SP;
	.reg .b64 	%SPL;
	.reg .pred 	%p<9>;
	.reg .b32 	%r<41>;
	.reg .b32 	%f<37>;
	.reg .b64 	%rd<13>;
	.reg .b64 	%fd<43>;

	mov.u64 	%SPL, __local_depot0;
	cvta.local.u64 	%SP, %SPL;
	ld.param.u64 	%rd2, [_Z26kernelSampleLayeredTextureyiiPfi_param_0];
	ld.param.u32 	%r14, [_Z26kernelSampleLayeredTextureyiiPfi_param_1];
	ld.param.u32 	%r15, [_Z26kernelSampleLayeredTextureyiiPfi_param_2];
	add.u64 	%rd3, %SP, 0;
	add.u64 	%rd1, %SPL, 0;
	setp.lt.s32 	%p1, %r14, 1;
	@%p1 bra 	$L__BB0_12;
	setp.lt.s32 	%p2, %r15, 1;
	@%p2 bra 	$L__BB0_12;
	and.b32  	%r1, %r15, 3;
	and.b32  	%r2, %r15, 2147483644;
	and.b32  	%r3, %r15, 1;
	neg.s32 	%r4, %r2;
	mov.b32 	%r36, 0;
	mov.u64 	%rd10, $str;
$L__BB0_3:
	setp.lt.u32 	%p3, %r15, 4;
	cvt.rn.f64.u32 	%fd4, %r36;
	add.f64 	%fd5, %fd4, 0d3FE0000000000000;
	cvt.rn.f32.f64 	%f1, %fd5;
	cvt.f64.f32 	%fd6, %f1;
	add.f64 	%fd1, %fd6, 0dBFE0000000000000;
	mov.b32 	%r40, 0;
	@%p3 bra 	$L__BB0_6;
	mov.f64 	%fd42, 0d0000000000000000;
	mov.b32 	%r37, 1;
	mov.u32 	%r38, %r4;
$L__BB0_5:
	.pragma "nounroll";
	add.f64 	%fd8, %fd42, 0d3FE0000000000000;
	cvt.rn.f32.f64 	%f2, %fd8;
	tex.2d.v4.f32.f32 	{%f3, %f4, %f5, %f6}, [%rd2, {%f1, %f2}];
	cvt.f64.f32 	%fd9, %f2;
	add.f64 	%fd10, %fd9, 0dBFE0000000000000;
	cvt.f64.f32 	%fd11, %f3;
	st.local.f64 	[%rd1], %fd1;
	st.local.f64 	[%rd1+8], %fd10;
	st.local.f64 	[%rd1+16], %fd11;
	cvta.global.u64 	%rd5, %rd10;
	{ // callseq 0, 0
	.param .b64 param0;
	st.param.b64 	[param0], %rd5;
	.param .b64 param1;
	st.param.b64 	[param1], %rd3;
	.param .b32 retval0;
	call.uni (retval0), 
	vprintf, 
	(
	param0, 
	param1
	);
	ld.param.b32 	%r19, [retval0];
	} // callseq 0
	add.s32 	%r21, %r37, 2;
	cvt.rn.f64.u32 	%fd12, %r37;
	add.f64 	%fd13, %fd12, 0d3FE0000000000000;
	cvt.rn.f32.f64 	%f7, %fd13;
	tex.2d.v4.f32.f32 	{%f8, %f9, %f10, %f11}, [%rd2, {%f1, %f7}];
	cvt.f64.f32 	%fd14, %f7;
	add.f64 	%fd15, %fd14, 0dBFE0000000000000;
	cvt.f64.f32 	%fd16, %f8;
	st.local.f64 	[%rd1], %fd1;
	st.local.f64 	[%rd1+8], %fd15;
	st.local.f64 	[%rd1+16], %fd16;
	{ // callseq 1, 0
	.param .b64 param0;
	st.param.b64 	[param0], %rd5;
	.param .b64 param1;
	st.param.b64 	[param1], %rd3;
	.param .b32 retval0;
	call.uni (retval0), 
	vprintf, 
	(
	param0, 
	param1
	);
	ld.param.b32 	%r22, [retval0];
	} // callseq 1
	add.s32 	%r24, %r37, 1;
	cvt.rn.f64.u32 	%fd17, %r24;
	add.f64 	%fd18, %fd17, 0d3FE0000000000000;
	cvt.rn.f32.f64 	%f12, %fd18;
	tex.2d.v4.f32.f32 	{%f13, %f14, %f15, %f16}, [%rd2, {%f1, %f12}];
	cvt.f64.f32 	%fd19, %f12;
	add.f64 	%fd20, %fd19, 0dBFE0000000000000;
	cvt.f64.f32 	%fd21, %f13;
	st.local.f64 	[%rd1], %fd1;
	st.local.f64 	[%rd1+8], %fd20;
	st.local.f64 	[%rd1+16], %fd21;
	{ // callseq 2, 0
	.param .b64 param0;
	st.param.b64 	[param0], %rd5;
	.param .b64 param1;
	st.param.b64 	[param1], %rd3;
	.param .b32 retval0;
	call.uni (retval0), 
	vprintf, 
	(
	param0, 
	param1
	);
	ld.param.b32 	%r25, [retval0];
	} // callseq 2
	cvt.rn.f64.u32 	%fd22, %r21;
	add.f64 	%fd23, %fd22, 0d3FE0000000000000;
	cvt.rn.f32.f64 	%f17, %fd23;
	tex.2d.v4.f32.f32 	{%f18, %f19, %f20, %f21}, [%rd2, {%f1, %f17}];
	cvt.f64.f32 	%fd24, %f17;
	add.f64 	%fd25, %fd24, 0dBFE0000000000000;
	cvt.f64.f32 	%fd26, %f18;
	st.local.f64 	[%rd1], %fd1;
	st.local.f64 	[%rd1+8], %fd25;
	st.local.f64 	[%rd1+16], %fd26;
	{ // callseq 3, 0
	.param .b64 param0;
	st.param.b64 	[param0], %rd5;
	.param .b64 param1;
	st.param.b64 	[param1], %rd3;
	.param .b32 retval0;
	call.uni (retval0), 
	vprintf, 
	(
	param0, 
	param1
	);
	ld.param.b32 	%r27, [retval0];
	} // callseq 3
	add.f64 	%fd42, %fd42, 0d4010000000000000;
	add.s32 	%r38, %r38, 4;
	add.s32 	%r37, %r37, 4;
	setp.ne.s32 	%p4, %r38, 0;
	mov.u32 	%r40, %r2;
	@%p4 bra 	$L__BB0_5;
$L__BB0_6:
	setp.eq.s32 	%p5, %r1, 0;
	@%p5 bra 	$L__BB0_11;
	setp.eq.s32 	%p6, %r1, 1;
	@%p6 bra 	$L__BB0_9;
	cvt.rn.f64.u32 	%fd27, %r40;
	add.f64 	%fd28, %fd27, 0d3FE0000000000000;
	cvt.rn.f32.f64 	%f22, %fd28;
	tex.2d.v4.f32.f32 	{%f23, %f24, %f25, %f26}, [%rd2, {%f1, %f22}];
	cvt.f64.f32 	%fd29, %f22;
	add.f64 	%fd30, %fd29, 0dBFE0000000000000;
	cvt.f64.f32 	%fd31, %f23;
	st.local.f64 	[%rd1], %fd1;
	st.local.f64 	[%rd1+8], %fd30;
	st.local.f64 	[%rd1+16], %fd31;
	cvta.global.u64 	%rd8, %rd10;
	{ // callseq 4, 0
	.param .b64 param0;
	st.param.b64 	[param0], %rd8;
	.param .b64 param1;
	st.param.b64 	[param1], %rd3;
	.param .b32 retval0;
	call.uni (retval0), 
	vprintf, 
	(
	param0, 
	param1
	);
	ld.param.b32 	%r29, [retval0];
	} // callseq 4
	add.s32 	%r31, %r40, 1;
	cvt.rn.f64.u32 	%fd32, %r31;
	add.f64 	%fd33, %fd32, 0d3FE0000000000000;
	cvt.rn.f32.f64 	%f27, %fd33;
	tex.2d.v4.f32.f32 	{%f28, %f29, %f30, %f31}, [%rd2, {%f1, %f27}];
	cvt.f64.f32 	%fd34, %f27;
	add.f64 	%fd35, %fd34, 0dBFE0000000000000;
	cvt.f64.f32 	%fd36, %f28;
	st.local.f64 	[%rd1], %fd1;
	st.local.f64 	[%rd1+8], %fd35;
	st.local.f64 	[%rd1+16], %fd36;
	{ // callseq 5, 0
	.param .b64 param0;
	st.param.b64 	[param0], %rd8;
	.param .b64 param1;
	st.param.b64 	[param1], %rd3;
	.param .b32 retval0;
	call.uni (retval0), 
	vprintf, 
	(
	param0, 
	param1
	);
	ld.param.b32 	%r32, [retval0];
	} // callseq 5
	add.s32 	%r40, %r40, 2;
$L__BB0_9:
	setp.eq.s32 	%p7, %r3, 0;
	@%p7 bra 	$L__BB0_11;
	cvt.rn.f64.u32 	%fd37, %r40;
	add.f64 	%fd38, %fd37, 0d3FE0000000000000;
	cvt.rn.f32.f64 	%f32, %fd38;
	tex.2d.v4.f32.f32 	{%f33, %f34, %f35, %f36}, [%rd2, {%f1, %f32}];
	cvt.f64.f32 	%fd39, %f32;
	add.f64 	%fd40, %fd39, 0dBFE0000000000000;
	cvt.f64.f32 	%fd41, %f33;
	st.local.f64 	[%rd1], %fd1;
	st.local.f64 	[%rd1+8], %fd40;
	st.local.f64 	[%rd1+16], %fd41;
	cvta.global.u64 	%rd11, %rd10;
	{ // callseq 6, 0
	.param .b64 param0;
	st.param.b64 	[param0], %rd11;
	.param .b64 param1;
	st.param.b64 	[param1], %rd3;
	.param .b32 retval0;
	call.uni (retval0), 
	vprintf, 
	(
	param0, 
	param1
	);
	ld.param.b32 	%r34, [retval0];
	} // callseq 6
$L__BB0_11:
	add.s32 	%r36, %r36, 1;
	setp.ne.s32 	%p8, %r36, %r14;
	@%p8 bra 	$L__BB0_3;
$L__BB0_12:
	ret;

}


// ===== COMPILED SASS (sm_100) =====

	.target	sm_100

	.elftype	@"ET_EXEC"


//--------------------- .note.nv.tkinfo           --------------------------
	.section	.note.nv.tkinfo,"",@"SHT_NOTE"
	.sectionflags	@"SHF_NOTE_NV_TKINFO"
	.tkinfo
        /*0018*/ 	.word	0x00000002
        /*0030*/ 	.string	""
        /*0030*/ 	.string	"ptxas"
        /*0030*/ 	.string	"Cuda compilation tools, release 13.0, V13.0.88"
        /*0030*/ 	.string	"Build cuda_13.0.r13.0/compiler.36424714_0"
        /*0030*/ 	.string	"-arch sm_100 -m 64 "



//--------------------- .note.nv.cuinfo           --------------------------
	.section	.note.nv.cuinfo,"",@"SHT_NOTE"
	.sectionflags	@"SHF_NOTE_NV_CUINFO"
        /*0018*/ 	.short	0x0002
        /*001a*/ 	.short	0x0064
        /*001c*/ 	.short	0x0082
	.zero		2


//--------------------- .nv.info                  --------------------------
	.section	.nv.info,"",@"SHT_CUDA_INFO"
	.align	4


	//----- nvinfo : EIATTR_REGCOUNT
	.align		4
        /*0000*/ 	.byte	0x04, 0x2f
        /*0002*/ 	.short	(.L_2 - .L_1)
	.align		4
.L_1:
        /*0004*/ 	.word	index@(_Z26kernelSampleLayeredTextureyiiPfi)
        /*0008*/ 	.word	0x00000020


	//----- nvinfo : EIATTR_FRAME_SIZE
	.align		4
.L_2:
        /*000c*/ 	.byte	0x04, 0x11
        /*000e*/ 	.short	(.L_4 - .L_3)
	.align		4
.L_3:
        /*0010*/ 	.word	index@(_Z26kernelSampleLayeredTextureyiiPfi)
        /*0014*/ 	.word	0x00000018


	//----- nvinfo : EIATTR_MIN_STACK_SIZE
	.align		4
.L_4:
        /*0018*/ 	.byte	0x04, 0x12
        /*001a*/ 	.short	(.L_6 - .L_5)
	.align		4
.L_5:
        /*001c*/ 	.word	index@(_Z26kernelSampleLayeredTextureyiiPfi)
        /*0020*/ 	.word	0x00000018
.L_6:


//--------------------- .nv.compat                --------------------------
	.section	.nv.compat,"",@"SHT_CUDA_COMPAT_INFO"
	.align	4
        /*0000*/ 	.byte	0x02, 0x09, 0x00, 0x00, 0x02, 0x02, 0x02, 0x00, 0x02, 0x05, 0x05, 0x00, 0x03, 0x07, 0x01, 0x01
        /*0010*/ 	.byte	0x02, 0x03, 0x00, 0x00, 0x02, 0x06, 0x01, 0x00, 0x04, 0x0b, 0x08, 0x00, 0x01, 0x00, 0x00, 0x00
        /*0020*/ 	.byte	0x00, 0x00, 0x00, 0x00


//--------------------- .nv.info._Z26kernelSampleLayeredTextureyiiPfi --------------------------
	.section	.nv.info._Z26kernelSampleLayeredTextureyiiPfi,"",@"SHT_CUDA_INFO"
	.sectionflags	@""
	.align	4


	//----- nvinfo : EIATTR_CUDA_API_VERSION
	.align		4
        /*0000*/ 	.byte	0x04, 0x37
        /*0002*/ 	.short	(.L_8 - .L_7)
.L_7:
        /*0004*/ 	.word	0x00000082


	//----- nvinfo : EIATTR_KPARAM_INFO
	.align		4
.L_8:
        /*0008*/ 	.byte	0x04, 0x17
        /*000a*/ 	.short	(.L_10 - .L_9)
.L_9:
        /*000c*/ 	.word	0x00000000
        /*0010*/ 	.short	0x0004
        /*0012*/ 	.short	0x0018
        /*0014*/ 	.byte	0x00, 0xf0, 0x11, 0x00


	//----- nvinfo : EIATTR_KPARAM_INFO
	.align		4
.L_10:
        /*0018*/ 	.byte	0x04, 0x17
        /*001a*/ 	.short	(.L_12 - .L_11)
.L_11:
        /*001c*/ 	.word	0x00000000
        /*0020*/ 	.short	0x0003
        /*0022*/ 	.short	0x0010
        /*0024*/ 	.byte	0x00, 0xf5, 0x21, 0x00


	//----- nvinfo : EIATTR_KPARAM_INFO
	.align		4
.L_12:
        /*0028*/ 	.byte	0x04, 0x17
        /*002a*/ 	.short	(.L_14 - .L_13)
.L_13:
        /*002c*/ 	.word	0x00000000
        /*0030*/ 	.short	0x0002
        /*0032*/ 	.short	0x000c
        /*0034*/ 	.byte	0x00, 0xf0, 0x11, 0x00


	//----- nvinfo : EIATTR_KPARAM_INFO
	.align		4
.L_14:
        /*0038*/ 	.byte	0x04, 0x17
        /*003a*/ 	.short	(.L_16 - .L_15)
.L_15:
        /*003c*/ 	.word	0x00000000
        /*0040*/ 	.short	0x0001
        /*0042*/ 	.short	0x0008
        /*0044*/ 	.byte	0x00, 0xf0, 0x11, 0x00


	//----- nvinfo : EIATTR_KPARAM_INFO
	.align		4
.L_16:
        /*0048*/ 	.byte	0x04, 0x17
        /*004a*/ 	.short	(.L_18 - .L_17)
.L_17:
        /*004c*/ 	.word	0x00000000
        /*0050*/ 	.short	0x0000
        /*0052*/ 	.short	0x0000
        /*0054*/ 	.byte	0x00, 0xf0, 0x21, 0x00


	//----- nvinfo : EIATTR_SPARSE_MMA_MASK
	.align		4
.L_18:
        /*0058*/ 	.byte	0x03, 0x50
        /*005a*/ 	.short	0x0000


	//----- nvinfo : EIATTR_MAXREG_COUNT
	.align		4
        /*005c*/ 	.byte	0x03, 0x1b
        /*005e*/ 	.short	0x00ff


	//----- nvinfo : EIATTR_EXTERNS
	.align		4
        /*0060*/ 	.byte	0x04, 0x0f
        /*0062*/ 	.short	(.L_20 - .L_19)


	//   ....[0]....
	.align		4
.L_19:
        /*0064*/ 	.word	index@(vprintf)


	//----- nvinfo : EIATTR_MERCURY_ISA_VERSION
	.align		4
.L_20:
        /*0068*/ 	.byte	0x03, 0x5f
        /*006a*/ 	.short	0x0101


	//----- nvinfo : EIATTR_VRC_CTA_INIT_COUNT
	.align		4
        /*006c*/ 	.byte	0x02, 0x4a
	.zero		1
	.zero		1


	//----- nvinfo : EIATTR_SYSCALL_OFFSETS
	.align		4
        /*0070*/ 	.byte	0x04, 0x46
        /*0072*/ 	.short	(.L_22 - .L_21)


	//   ....[0]....
.L_21:
        /*0074*/ 	.word	0x00000370


	//   ....[1]....
        /*0078*/ 	.word	0x000004e0


	//   ....[2]....
        /*007c*/ 	.word	0x00000650


	//   ....[3]....
        /*0080*/ 	.word	0x000007c0


	//   ....[4]....
        /*0084*/ 	.word	0x00000a10


	//   ....[5]....
        /*0088*/ 	.word	0x00000b80


	//   ....[6]....
        /*008c*/ 	.word	0x00000d20


	//----- nvinfo : EIATTR_EXIT_INSTR_OFFSETS
	.align		4
.L_22:
        /*0090*/ 	.byte	0x04, 0x1c
        /*0092*/ 	.short	(.L_24 - .L_23)


	//   ....[0]....
.L_23:
        /*0094*/ 	.word	0x00000060


	//   ....[1]....
        /*0098*/ 	.word	0x000000a0


	//   ....[2]....
        /*009c*/ 	.word	0x00000d50


	//----- nvinfo : EIATTR_CRS_STACK_SIZE
	.align		4
.L_24:
        /*00a0*/ 	.byte	0x04, 0x1e
        /*00a2*/ 	.short	(.L_26 - .L_25)
.L_25:
        /*00a4*/ 	.word	0x00000000


	//----- nvinfo : EIATTR_CBANK_PARAM_SIZE
	.align		4
.L_26:
        /*00a8*/ 	.byte	0x03, 0x19
        /*00aa*/ 	.short	0x001c


	//----- nvinfo : EIATTR_PARAM_CBANK
	.align		4
        /*00ac*/ 	.byte	0x04, 0x0a
        /*00ae*/ 	.short	(.L_28 - .L_27)
	.align		4
.L_27:
        /*00b0*/ 	.word	index@(.nv.constant0._Z26kernelSampleLayeredTextureyiiPfi)
        /*00b4*/ 	.short	0x0380
        /*00b6*/ 	.short	0x001c


	//----- nvinfo : EIATTR_SW_WAR
	.align		4
.L_28:
        /*00b8*/ 	.byte	0x04, 0x36
        /*00ba*/ 	.short	(.L_30 - .L_29)
.L_29:
        /*00bc*/ 	.word	0x00000008
.L_30:


//--------------------- .nv.callgraph             --------------------------
	.section	.nv.callgraph,"",@"SHT_CUDA_CALLGRAPH"
	.align	4
	.sectionentsize	8
	.align		4
        /*0000*/ 	.word	0x00000000
	.align		4
        /*0004*/ 	.word	0xffffffff
	.align		4
        /*0008*/ 	.word	index@(_Z26kernelSampleLayeredTextureyiiPfi)
	.align		4
        /*000c*/ 	.word	index@(vprintf)
	.align		4
        /*0010*/ 	.word	0x00000000
	.align		4
        /*0014*/ 	.word	0xfffffffe
	.align		4
        /*0018*/ 	.word	0x00000000
	.align		4
        /*001c*/ 	.word	0xfffffffd
	.align		4
        /*0020*/ 	.word	0x00000000
	.align		4
        /*0024*/ 	.word	0xfffffffc


//--------------------- .nv.constant4             --------------------------
	.section	.nv.constant4,"a",@progbits
	.align	8
	.align		8
.nv.constant4:
        /*0000*/ 	.dword	vprintf
	.align		8
        /*0008*/ 	.dword	$str


//--------------------- .text._Z26kernelSampleLayeredTextureyiiPfi --------------------------
	.section	.text._Z26kernelSampleLayeredTextureyiiPfi,"ax",@progbits
	.align	128
        .global         _Z26kernelSampleLayeredTextureyiiPfi
        .type           _Z26kernelSampleLayeredTextureyiiPfi,@function
        .size           _Z26kernelSampleLayeredTextureyiiPfi,(.L_x_13 - _Z26kernelSampleLayeredTextureyiiPfi)
        .other          _Z26kernelSampleLayeredTextureyiiPfi,@"STO_CUDA_ENTRY STV_DEFAULT"
_Z26kernelSampleLayeredTextureyiiPfi:
.text._Z26kernelSampleLayeredTextureyiiPfi:
[----:B------:R-:W0:Y:S08]  /*0000*/  LDC R1, c[0x0][0x37c] ;  /* 0x0000df00ff017b82 */ /* 0x000e300000000800 */
[----:B------:R-:W1:Y:S01]  /*0010*/  LDC R0, c[0x0][0x388] ;  /* 0x0000e200ff007b82 */ /* 0x000e620000000800 */
[----:B------:R-:W2:Y:S01]  /*0020*/  LDCU UR4, c[0x0][0x2f8] ;  /* 0x00005f00ff0477ac */ /* 0x000ea20008000800 */
[----:B0-----:R-:W-:-:S05]  /*0030*/  VIADD R1, R1, 0xffffffe8 ;  /* 0xffffffe801017836 */ /* 0x001fca0000000000 */
[----:B--2---:R-:W-:Y:S02]  /*0040*/  IADD3 R19, P0, PT, R1, UR4, RZ ;  /* 0x0000000401137c10 */ /* 0x004fe4000ff1e0ff */
[----:B-1----:R-:W-:-:S13]  /*0050*/  ISETP.GE.AND P1, PT, R0, 0x1, PT ;  /* 0x000000010000780c */ /* 0x002fda0003f26270 */
[----:B------:R-:W-:Y:S05]  /*0060*/  @!P1 EXIT ;  /* 0x000000000000994d */ /* 0x000fea0003800000 */
[----:B------:R-:W0:Y:S01]  /*0070*/  LDC R0, c[0x0][0x38c] ;  /* 0x0000e300ff007b82 */ /* 0x000e220000000800 */
[----:B------:R-:W1:Y:S01]  /*0080*/  LDCU UR4, c[0x0][0x2fc] ;  /* 0x00005f80ff0477ac */ /* 0x000e620008000800 */
[----:B0-----:R-:W-:-:S13]  /*0090*/  ISETP.GE.AND P1, PT, R0, 0x1, PT ;  /* 0x000000010000780c */ /* 0x001fda0003f26270 */
[----:B-1----:R-:W-:Y:S05]  /*00a0*/  @!P1 EXIT ;  /* 0x000000000000994d */ /* 0x002fea0003800000 */
[----:B------:R-:W-:Y:S02]  /*00b0*/  IMAD.X R18, RZ, RZ, UR4, P0 ;  /* 0x00000004ff127e24 */ /* 0x000fe400080e06ff */
[----:B------:R-:W-:-:S07]  /*00c0*/  IMAD.MOV.U32 R25, RZ, RZ, RZ ;  /* 0x000000ffff197224 */ /* 0x000fce00078e00ff */
.L_x_11:
[----:B------:R0:W1:Y:S01]  /*00d0*/  I2F.F64.U32 R2, R25 ;  /* 0x0000001900027312 */ /* 0x0000620000201800 */
[----:B------:R-:W2:Y:S01]  /*00e0*/  LDCU.64 UR4, c[0x0][0x388] ;  /* 0x00007100ff0477ac */ /* 0x000ea20008000a00 */
[----:B------:R-:W-:Y:S01]  /*00f0*/  IMAD.MOV.U32 R23, RZ, RZ, RZ ;  /* 0x000000ffff177224 */ /* 0x000fe200078e00ff */
[----:B0-----:R-:W-:Y:S01]  /*0100*/  IADD3 R25, PT, PT, R25, 0x1, RZ ;  /* 0x0000000119197810 */ /* 0x001fe20007ffe0ff */
[----:B-1----:R-:W-:Y:S01]  /*0110*/  DADD R2, R2, 0.5 ;  /* 0x3fe0000002027429 */ /* 0x002fe20000000000 */
[----:B--2---:R-:W-:Y:S02]  /*0120*/  UISETP.GE.U32.AND UP0, UPT, UR5, 0x4, UPT ;  /* 0x000000040500788c */ /* 0x004fe4000bf06070 */
[----:B------:R-:W-:-:S03]  /*0130*/  ISETP.NE.AND P0, PT, R25, UR4, PT ;  /* 0x0000000419007c0c */ /* 0x000fc6000bf05270 */
[----:B------:R-:W0:Y:S01]  /*0140*/  F2F.F32.F64 R22, R2 ;  /* 0x0000000200167310 */ /* 0x000e220000301000 */
[----:B------:R-:W-:-:S07]  /*0150*/  P2R R26, PR, RZ, 0x1 ;  /* 0x00000001ff1a7803 */ /* 0x000fce0000000000 */
[----:B0-----:R-:W0:Y:S02]  /*0160*/  F2F.F64.F32 R16, R22 ;  /* 0x0000001600107310 */ /* 0x001e240000201800 */
[----:B0-----:R-:W-:Y:S01]  /*0170*/  DADD R16, R16, -0.5 ;  /* 0xbfe0000010107429 */ /* 0x001fe20000000000 */
[----:B------:R-:W-:Y:S10]  /*0180*/  BRA.U !UP0, `(.L_x_0) ;  /* 0x0000000508b07547 */ /* 0x000ff4000b800000 */
[----:B------:R-:W0:Y:S01]  /*0190*/  LDCU UR4, c[0x0][0x38c] ;  /* 0x00007180ff0477ac */ /* 0x000e220008000800 */
[----:B------:R-:W-:Y:S01]  /*01a0*/  BSSY.RECONVERGENT B6, `(.L_x_1) ;  /* 0x0000067000067945 */ /* 0x000fe20003800200 */
[----:B------:R-:W-:Y:S01]  /*01b0*/  IMAD.MOV.U32 R24, RZ, RZ, 0x1 ;  /* 0x00000001ff187424 */ /* 0x000fe200078e00ff */
[----:B------:R-:W-:Y:S01]  /*01c0*/  CS2R R28, SRZ ;  /* 0x00000000001c7805 */ /* 0x000fe2000001ff00 */
[----:B0-----:R-:W-:-:S04]  /*01d0*/  ULOP3.LUT UR4, UR4, 0x7ffffffc, URZ, 0xc0, !UPT ;  /* 0x7ffffffc04047892 */ /* 0x001fc8000f8ec0ff */
[----:B------:R-:W-:-:S06]  /*01e0*/  UIADD3 UR4, UPT, UPT, -UR4, URZ, URZ ;  /* 0x000000ff04047290 */ /* 0x000fcc000fffe1ff */
[----:B------:R-:W-:-:S07]  /*01f0*/  MOV R2, UR4 ;  /* 0x0000000400027c02 */ /* 0x000fce0008000f00 */
.L_x_6:
[----:B------:R-:W-:Y:S01]  /*0200*/  DADD R4, R28, 0.5 ;  /* 0x3fe000001c047429 */ /* 0x000fe20000000000 */
[----:B------:R-:W0:Y:S01]  /*0210*/  LDCU UR4, c[0x0][0x380] ;  /* 0x00007000ff0477ac */ /* 0x000e220008000800 */
[----:B------:R-:W-:Y:S01]  /*0220*/  IMAD.MOV.U32 R0, RZ, RZ, -0x3e000000 ;  /* 0xc2000000ff007424 */ /* 0x000fe200078e00ff */
[----:B------:R-:W-:-:S03]  /*0230*/  UMOV UR5, URZ ;  /* 0x000000ff00057c82 */ /* 0x000fc60008000000 */
[----:B------:R-:W0:Y:S02]  /*0240*/  F2F.F32.F64 R23, R4 ;  /* 0x0000000400177310 */ /* 0x000e240000301000 */
[----:B0-----:R0:W5:Y:S01]  /*0250*/  TEX.LL RZ, R0, R22, R0, UR4, 2D, 0x1 ;  /* 0x28ff040016007f60 */ /* 0x00116200089e01ff */
[----:B------:R-:W-:-:S05]  /*0260*/  MOV R8, 0x0 ;  /* 0x0000000000087802 */ /* 0x000fca0000000f00 */
[----:B------:R-:W1:Y:S01]  /*0270*/  F2F.F64.F32 R6, R23 ;  /* 0x0000001700067310 */ /* 0x000e620000201800 */
[----:B------:R-:W-:Y:S01]  /*0280*/  STL.64 [R1], R16 ;  /* 0x0000001001007387 */ /* 0x000fe20000100a00 */
[----:B------:R-:W-:Y:S01]  /*0290*/  VIADD R2, R2, 0x4 ;  /* 0x0000000402027836 */ /* 0x000fe20000000000 */
[----:B------:R-:W2:Y:S04]  /*02a0*/  LDC.64 R8, c[0x4][R8] ;  /* 0x0100000008087b82 */ /* 0x000ea80000000a00 */
[----:B------:R-:W-:-:S04]  /*02b0*/  ISETP.NE.AND P0, PT, R2, RZ, PT ;  /* 0x000000ff0200720c */ /* 0x000fc80003f05270 */
[----:B------:R-:W-:Y:S01]  /*02c0*/  P2R R27, PR, RZ, 0x1 ;  /* 0x00000001ff1b7803 */ /* 0x000fe20000000000 */
[----:B0-----:R-:W0:Y:S01]  /*02d0*/  LDCU.64 UR4, c[0x4][0x8] ;  /* 0x01000100ff0477ac */ /* 0x001e220008000a00 */
[----:B-1----:R-:W-:-:S07]  /*02e0*/  DADD R6, R6, -0.5 ;  /* 0xbfe0000006067429 */ /* 0x002fce0000000000 */
[----:B------:R1:W-:Y:S01]  /*02f0*/  STL.64 [R1+0x8], R6 ;  /* 0x0000080601007387 */ /* 0x0003e20000100a00 */
[----:B0-----:R-:W-:Y:S01]  /*0300*/  MOV R4, UR4 ;  /* 0x0000000400047c02 */ /* 0x001fe20008000f00 */
[----:B------:R-:W-:Y:S01]  /*0310*/  IMAD.U32 R5, RZ, RZ, UR5 ;  /* 0x00000005ff057e24 */ /* 0x000fe2000f8e00ff */
[----:B-1----:R-:W-:Y:S01]  /*0320*/  MOV R7, R18 ;  /* 0x0000001200077202 */ /* 0x002fe20000000f00 */
[----:B------:R-:W-:Y:S01]  /*0330*/  IMAD.MOV.U32 R6, RZ, RZ, R19 ;  /* 0x000000ffff067224 */ /* 0x000fe200078e0013 */
[----:B-----5:R-:W0:Y:S02]  /*0340*/  F2F.F64.F32 R10, R0 ;  /* 0x00000000000a7310 */ /* 0x020e240000201800 */
[----:B0-2---:R0:W-:Y:S04]  /*0350*/  STL.64 [R1+0x10], R10 ;  /* 0x0000100a01007387 */ /* 0x0051e80000100a00 */
[----:B------:R-:W-:-:S07]  /*0360*/  LEPC R20, `(.L_x_2) ;  /* 0x000000001014794e */ /* 0x000fce0000000000 */
[----:B0-----:R-:W-:Y:S05]  /*0370*/  CALL.ABS.NOINC R8 ;  /* 0x0000000008007343 */ /* 0x001fea0003c00000 */
.L_x_2:
[----:B------:R-:W0:Y:S01]  /*0380*/  I2F.F64.U32 R4, R24 ;  /* 0x0000001800047312 */ /* 0x000e220000201800 */
[----:B------:R-:W1:Y:S01]  /*0390*/  LDCU UR4, c[0x0][0x380] ;  /* 0x00007000ff0477ac */ /* 0x000e620008000800 */
[----:B------:R-:W-:Y:S02]  /*03a0*/  IMAD.MOV.U32 R0, RZ, RZ, -0x3e000000 ;  /* 0xc2000000ff007424 */ /* 0x000fe400078e00ff */
[----:B------:R-:W-:Y:S01]  /*03b0*/  IMAD.MOV.U32 R6, RZ, RZ, R22 ;  /* 0x000000ffff067224 */ /* 0x000fe200078e0016 */
[----:B------:R-:W-:Y:S01]  /*03c0*/  UMOV UR5, URZ ;  /* 0x000000ff00057c82 */ /* 0x000fe20008000000 */
[----:B0-----:R-:W-:-:S06]  /*03d0*/  DADD R4, R4, 0.5 ;  /* 0x3fe0000004047429 */ /* 0x001fcc0000000000 */
[----:B------:R-:W1:Y:S02]  /*03e0*/  F2F.F32.F64 R7, R4 ;  /* 0x0000000400077310 */ /* 0x000e640000301000 */
[----:B-1----:R0:W5:Y:S06]  /*03f0*/  TEX.LL RZ, R0, R6, R0, UR4, 2D, 0x1 ;  /* 0x28ff040006007f60 */ /* 0x00216c00089e01ff */
[----:B------:R-:W1:Y:S01]  /*0400*/  F2F.F64.F32 R10, R7 ;  /* 0x00000007000a7310 */ /* 0x000e620000201800 */
[----:B------:R-:W-:Y:S01]  /*0410*/  MOV R23, 0x0 ;  /* 0x0000000000177802 */ /* 0x000fe20000000f00 */
[----:B------:R2:W-:Y:S03]  /*0420*/  STL.64 [R1], R16 ;  /* 0x0000001001007387 */ /* 0x0005e60000100a00 */
[----:B------:R2:W3:Y:S01]  /*0430*/  LDC.64 R8, c[0x4][R23] ;  /* 0x0100000017087b82 */ /* 0x0004e20000000a00 */
[----:B-1----:R-:W-:Y:S01]  /*0440*/  DADD R10, R10, -0.5 ;  /* 0xbfe000000a0a7429 */ /* 0x002fe20000000000 */
[----:B0-----:R-:W0:Y:S01]  /*0450*/  LDCU.64 UR4, c[0x4][0x8] ;  /* 0x01000100ff0477ac */ /* 0x001e220008000a00 */
[----:B------:R-:W-:Y:S01]  /*0460*/  IMAD.MOV.U32 R6, RZ, RZ, R19 ;  /* 0x000000ffff067224 */ /* 0x000fe200078e0013 */
[----:B------:R-:W-:-:S04]  /*0470*/  MOV R7, R18 ;  /* 0x0000001200077202 */ /* 0x000fc80000000f00 */
[----:B------:R2:W-:Y:S01]  /*0480*/  STL.64 [R1+0x8], R10 ;  /* 0x0000080a01007387 */ /* 0x0005e20000100a00 */
[----:B0-----:R-:W-:Y:S01]  /*0490*/  MOV R4, UR4 ;  /* 0x0000000400047c02 */ /* 0x001fe20008000f00 */
[----:B------:R-:W-:Y:S01]  /*04a0*/  IMAD.U32 R5, RZ, RZ, UR5 ;  /* 0x00000005ff057e24 */ /* 0x000fe2000f8e00ff */
[----:B-----5:R-:W0:Y:S02]  /*04b0*/  F2F.F64.F32 R12, R0 ;  /* 0x00000000000c7310 */ /* 0x020e240000201800 */
[----:B0--3--:R2:W-:Y:S04]  /*04c0*/  STL.64 [R1+0x10], R12 ;  /* 0x0000100c01007387 */ /* 0x0095e80000100a00 */
[----:B------:R-:W-:-:S07]  /*04d0*/  LEPC R20, `(.L_x_3) ;  /* 0x000000001014794e */ /* 0x000fce0000000000 */
[----:B--2---:R-:W-:Y:S05]  /*04e0*/  CALL.ABS.NOINC R8 ;  /* 0x0000000008007343 */ /* 0x004fea0003c00000 */
.L_x_3:
[----:B------:R-:W-:Y:S01]  /*04f0*/  VIADD R3, R24, 0x1 ;  /* 0x0000000118037836 */ /* 0x000fe20000000000 */
[----:B------:R-:W0:Y:S01]  /*0500*/  LDCU UR4, c[0x0][0x380] ;  /* 0x00007000ff0477ac */ /* 0x000e220008000800 */
[----:B------:R-:W-:Y:S01]  /*0510*/  IMAD.MOV.U32 R0, RZ, RZ, -0x3e000000 ;  /* 0xc2000000ff007424 */ /* 0x000fe200078e00ff */
[----:B------:R-:W-:Y:S01]  /*0520*/  MOV R6, R22 ;  /* 0x0000001600067202 */ /* 0x000fe20000000f00 */
[----:B------:R-:W1:Y:S01]  /*0530*/  I2F.F64.U32 R4, R3 ;  /* 0x0000000300047312 */ /* 0x000e620000201800 */
[----:B------:R-:W-:Y:S01]  /*0540*/  UMOV UR5, URZ ;  /* 0x000000ff00057c82 */ /* 0x000fe20008000000 */
[----:B-1----:R-:W-:-:S06]  /*0550*/  DADD R4, R4, 0.5 ;  /* 0x3fe0000004047429 */ /* 0x002fcc0000000000 */
[----:B------:R-:W0:Y:S02]  /*0560*/  F2F.F32.F64 R7, R4 ;  /* 0x0000000400077310 */ /* 0x000e240000301000 */
[----:B0-----:R0:W5:Y:S06]  /*0570*/  TEX.LL RZ, R0, R6, R0, UR4, 2D, 0x1 ;  /* 0x28ff040006007f60 */ /* 0x00116c00089e01ff */
[----:B------:R-:W1:Y:S01]  /*0580*/  F2F.F64.F32 R10, R7 ;  /* 0x00000007000a7310 */ /* 0x000e620000201800 */
[----:B------:R2:W-:Y:S01]  /*0590*/  STL.64 [R1], R16 ;  /* 0x0000001001007387 */ /* 0x0005e20000100a00 */
[----:B------:R2:W3:Y:S01]  /*05a0*/  LDC.64 R8, c[0x4][R23] ;  /* 0x0100000017087b82 */ /* 0x0004e20000000a00 */
[----:B-1----:R-:W-:Y:S01]  /*05b0*/  DADD R10, R10, -0.5 ;  /* 0xbfe000000a0a7429 */ /* 0x002fe20000000000 */
[----:B0-----:R-:W0:Y:S01]  /*05c0*/  LDCU.64 UR4, c[0x4][0x8] ;  /* 0x01000100ff0477ac */ /* 0x001e220008000a00 */
[----:B------:R-:W-:Y:S01]  /*05d0*/  MOV R6, R19 ;  /* 0x0000001300067202 */ /* 0x000fe20000000f00 */
[----:B------:R-:W-:-:S04]  /*05e0*/  IMAD.MOV.U32 R7, RZ, RZ, R18 ;  /* 0x000000ffff077224 */ /* 0x000fc800078e0012 */
[----:B------:R2:W-:Y:S01]  /*05f0*/  STL.64 [R1+0x8], R10 ;  /* 0x0000080a01007387 */ /* 0x0005e20000100a00 */
[----:B0-----:R-:W-:Y:S02]  /*0600*/  IMAD.U32 R4, RZ, RZ, UR4 ;  /* 0x00000004ff047e24 */ /* 0x001fe4000f8e00ff */
[----:B------:R-:W-:Y:S01]  /*0610*/  IMAD.U32 R5, RZ, RZ, UR5 ;  /* 0x00000005ff057e24 */ /* 0x000fe2000f8e00ff */
[----:B-----5:R-:W0:Y:S02]  /*0620*/  F2F.F64.F32 R12, R0 ;  /* 0x00000000000c7310 */ /* 0x020e240000201800 */
[----:B0--3--:R2:W-:Y:S04]  /*0630*/  STL.64 [R1+0x10], R12 ;  /* 0x0000100c01007387 */ /* 0x0095e80000100a00 */
[----:B------:R-:W-:-:S07]  /*0640*/  LEPC R20, `(.L_x_4) ;  /* 0x000000001014794e */ /* 0x000fce0000000000 */
[----:B--2---:R-:W-:Y:S05]  /*0650*/  CALL.ABS.NOINC R8 ;  /* 0x0000000008007343 */ /* 0x004fea0003c00000 */
.L_x_4:
[----:B------:R-:W-:Y:S01]  /*0660*/  VIADD R3, R24, 0x2 ;  /* 0x0000000218037836 */ /* 0x000fe20000000000 */
[----:B------:R-:W0:Y:S01]  /*0670*/  LDCU UR4, c[0x0][0x380] ;  /* 0x00007000ff0477ac */ /* 0x000e220008000800 */
[----:B------:R-:W-:Y:S02]  /*0680*/  HFMA2 R0, -RZ, RZ, -3, 0 ;  /* 0xc2000000ff007431 */ /* 0x000fe400000001ff */
[----:B------:R-:W-:Y:S01]  /*0690*/  IMAD.MOV.U32 R6, RZ, RZ, R22 ;  /* 0x000000ffff067224 */ /* 0x000fe200078e0016 */
        /* <DEDUP_REMOVED lines=10> */
[----:B------:R-:W-:-:S02]  /*0740*/  IMAD.MOV.U32 R6, RZ, RZ, R19 ;  /* 0x000000ffff067224 */ /* 0x000fc400078e0013 */
[----:B------:R-:W-:-:S03]  /*0750*/  IMAD.MOV.U32 R7, RZ, RZ, R18 ;  /* 0x000000ffff077224 */ /* 0x000fc600078e0012 */
[----:B------:R2:W-:Y:S01]  /*0760*/  STL.64 [R1+0x8], R10 ;  /* 0x0000080a01007387 */ /* 0x0005e20000100a00 */
[----:B0-----:R-:W-:Y:S01]  /*0770*/  IMAD.U32 R4, RZ, RZ, UR4 ;  /* 0x00000004ff047e24 */ /* 0x001fe2000f8e00ff */
[----:B------:R-:W-:Y:S01]  /*0780*/  MOV R5, UR5 ;  /* 0x0000000500057c02 */ /* 0x000fe20008000f00 */
[----:B-----5:R-:W0:Y:S02]  /*0790*/  F2F.F64.F32 R12, R0 ;  /* 0x00000000000c7310 */ /* 0x020e240000201800 */
[----:B0--3--:R2:W-:Y:S04]  /*07a0*/  STL.64 [R1+0x10], R12 ;  /* 0x0000100c01007387 */ /* 0x0095e80000100a00 */
[----:B------:R-:W-:-:S07]  /*07b0*/  LEPC R20, `(.L_x_5) ;  /* 0x000000001014794e */ /* 0x000fce0000000000 */
[----:B--2---:R-:W-:Y:S05]  /*07c0*/  CALL.ABS.NOINC R8 ;  /* 0x0000000008007343 */ /* 0x004fea0003c00000 */
.L_x_5:
[----:B------:R-:W-:Y:S01]  /*07d0*/  ISETP.NE.AND P6, PT, R27, RZ, PT ;  /* 0x000000ff1b00720c */ /* 0x000fe20003fc5270 */
[----:B------:R-:W-:Y:S01]  /*07e0*/  DADD R28, R28, 4 ;  /* 0x401000001c1c7429 */ /* 0x000fe20000000000 */
[----:B------:R-:W-:-:S11]  /*07f0*/  IADD3 R24, PT, PT, R24, 0x4, RZ ;  /* 0x0000000418187810 */ /* 0x000fd60007ffe0ff */
[----:B------:R-:W-:Y:S05]  /*0800*/  @P6 BRA `(.L_x_6) ;  /* 0xfffffff8007c6947 */ /* 0x000fea000383ffff */
[----:B------:R-:W-:Y:S05]  /*0810*/  BSYNC.RECONVERGENT B6 ;  /* 0x0000000000067941 */ /* 0x000fea0003800200 */
.L_x_1:
[----:B------:R-:W0:Y:S02]  /*0820*/  LDCU UR4, c[0x0][0x38c] ;  /* 0x00007180ff0477ac */ /* 0x000e240008000800 */
[----:B0-----:R-:W-:-:S06]  /*0830*/  ULOP3.LUT UR4, UR4, 0x7ffffffc, URZ, 0xc0, !UPT ;  /* 0x7ffffffc04047892 */ /* 0x001fcc000f8ec0ff */
[----:B------:R-:W-:-:S07]  /*0840*/  IMAD.U32 R23, RZ, RZ, UR4 ;  /* 0x00000004ff177e24 */ /* 0x000fce000f8e00ff */
.L_x_0:
[----:B------:R-:W0:Y:S02]  /*0850*/  LDCU UR4, c[0x0][0x38c] ;  /* 0x00007180ff0477ac */ /* 0x000e240008000800 */
[----:B0-----:R-:W-:-:S04]  /*0860*/  ULOP3.LUT UR4, UR4, 0x3, URZ, 0xc0, !UPT ;  /* 0x0000000304047892 */ /* 0x001fc8000f8ec0ff */
[----:B------:R-:W-:-:S09]  /*0870*/  UISETP.NE.AND UP0, UPT, UR4, URZ, UPT ;  /* 0x000000ff0400728c */ /* 0x000fd2000bf05270 */
[----:B------:R-:W-:Y:S05]  /*0880*/  BRA.U !UP0, `(.L_x_7) ;  /* 0x0000000508287547 */ /* 0x000fea000b800000 */
[----:B------:R-:W-:-:S09]  /*0890*/  UISETP.NE.AND UP0, UPT, UR4, 0x1, UPT ;  /* 0x000000010400788c */ /* 0x000fd2000bf05270 */
[----:B------:R-:W-:Y:S05]  /*08a0*/  BRA.U !UP0, `(.L_x_8) ;  /* 0x0000000108bc7547 */ /* 0x000fea000b800000 */
[----:B------:R-:W0:Y:S01]  /*08b0*/  I2F.F64.U32 R2, R23 ;  /* 0x0000001700027312 */ /* 0x000e220000201800 */
[----:B------:R-:W1:Y:S01]  /*08c0*/  LDCU UR4, c[0x0][0x380] ;  /* 0x00007000ff0477ac */ /* 0x000e620008000800 */
[----:B------:R-:W-:Y:S01]  /*08d0*/  IMAD.MOV.U32 R0, RZ, RZ, -0x3e000000 ;  /* 0xc2000000ff007424 */ /* 0x000fe200078e00ff */
[----:B------:R-:W-:Y:S01]  /*08e0*/  MOV R6, R22 ;  /* 0x0000001600067202 */ /* 0x000fe20000000f00 */
        /* <DEDUP_REMOVED lines=19> */
.L_x_9:
        /* <DEDUP_REMOVED lines=23> */
.L_x_10:
[----:B------:R-:W-:-:S07]  /*0b90*/  IADD3 R23, PT, PT, R23, 0x2, RZ ;  /* 0x0000000217177810 */ /* 0x000fce0007ffe0ff */
.L_x_8:
[----:B------:R-:W0:Y:S02]  /*0ba0*/  LDCU UR4, c[0x0][0x38c] ;  /* 0x00007180ff0477ac */ /* 0x000e240008000800 */
[----:B0-----:R-:W-:-:S09]  /*0bb0*/  ULOP3.LUT UP0, URZ, UR4, 0x1, URZ, 0xc0, !UPT ;  /* 0x0000000104ff7892 */ /* 0x001fd2000f80c0ff */
[----:B------:R-:W-:Y:S05]  /*0bc0*/  BRA.U !UP0, `(.L_x_7) ;  /* 0x0000000108587547 */ /* 0x000fea000b800000 */
[----:B------:R-:W0:Y:S01]  /*0bd0*/  I2F.F64.U32 R2, R23 ;  /* 0x0000001700027312 */ /* 0x000e220000201800 */
[----:B------:R-:W1:Y:S01]  /*0be0*/  LDCU UR4, c[0x0][0x380] ;  /* 0x00007000ff0477ac */ /* 0x000e620008000800 */
[----:B------:R-:W-:Y:S01]  /*0bf0*/  IMAD.MOV.U32 R0, RZ, RZ, -0x3e000000 ;  /* 0xc2000000ff007424 */ /* 0x000fe200078e00ff */
[----:B------:R-:W-:Y:S01]  /*0c00*/  UMOV UR5, URZ ;  /* 0x000000ff00057c82 */ /* 0x000fe20008000000 */
[----:B0-----:R-:W-:-:S06]  /*0c10*/  DADD R4, R2, 0.5 ;  /* 0x3fe0000002047429 */ /* 0x001fcc0000000000 */
[----:B------:R-:W1:Y:S02]  /*0c20*/  F2F.F32.F64 R23, R4 ;  /* 0x0000000400177310 */ /* 0x000e640000301000 */
[----:B-1----:R0:W5:Y:S06]  /*0c30*/  TEX.LL RZ, R0, R22, R0, UR4, 2D, 0x1 ;  /* 0x28ff040016007f60 */ /* 0x00216c00089e01ff */
[----:B------:R-:W1:Y:S01]  /*0c40*/  F2F.F64.F32 R2, R23 ;  /* 0x0000001700027310 */ /* 0x000e620000201800 */
[----:B------:R-:W-:Y:S01]  /*0c50*/  MOV R10, 0x0 ;  /* 0x00000000000a7802 */ /* 0x000fe20000000f00 */
[----:B------:R2:W-:Y:S01]  /*0c60*/  STL.64 [R1], R16 ;  /* 0x0000001001007387 */ /* 0x0005e20000100a00 */
[----:B------:R-:W-:Y:S01]  /*0c70*/  IMAD.MOV.U32 R6, RZ, RZ, R19 ;  /* 0x000000ffff067224 */ /* 0x000fe200078e0013 */
[----:B------:R-:W-:-:S03]  /*0c80*/  MOV R7, R18 ;  /* 0x0000001200077202 */ /* 0x000fc60000000f00 */
[----:B------:R-:W3:Y:S01]  /*0c90*/  LDC.64 R10, c[0x4][R10] ;  /* 0x010000000a0a7b82 */ /* 0x000ee20000000a00 */
[----:B-1----:R-:W-:Y:S01]  /*0ca0*/  DADD R2, R2, -0.5 ;  /* 0xbfe0000002027429 */ /* 0x002fe20000000000 */
[----:B0-----:R-:W0:Y:S06]  /*0cb0*/  LDCU.64 UR4, c[0x4][0x8] ;  /* 0x01000100ff0477ac */ /* 0x001e2c0008000a00 */
[----:B------:R2:W-:Y:S01]  /*0cc0*/  STL.64 [R1+0x8], R2 ;  /* 0x0000080201007387 */ /* 0x0005e20000100a00 */
[----:B0-----:R-:W-:Y:S01]  /*0cd0*/  IMAD.U32 R4, RZ, RZ, UR4 ;  /* 0x00000004ff047e24 */ /* 0x001fe2000f8e00ff */
[----:B------:R-:W-:Y:S01]  /*0ce0*/  MOV R5, UR5 ;  /* 0x0000000500057c02 */ /* 0x000fe20008000f00 */
[----:B-----5:R-:W0:Y:S02]  /*0cf0*/  F2F.F64.F32 R8, R0 ;  /* 0x0000000000087310 */ /* 0x020e240000201800 */
[----:B0--3--:R2:W-:Y:S04]  /*0d00*/  STL.64 [R1+0x10], R8 ;  /* 0x0000100801007387 */ /* 0x0095e80000100a00 */
[----:B------:R-:W-:-:S07]  /*0d10*/  LEPC R20, `(.L_x_7) ;  /* 0x000000001014794e */ /* 0x000fce0000000000 */
[----:B--2---:R-:W-:Y:S05]  /*0d20*/  CALL.ABS.NOINC R10 ;  /* 0x000000000a007343 */ /* 0x004fea0003c00000 */
.L_x_7:
[----:B------:R-:W-:-:S13]  /*0d30*/  ISETP.NE.AND P6, PT, R26, RZ, PT ;  /* 0x000000ff1a00720c */ /* 0x000fda0003fc5270 */
[----:B------:R-:W-:Y:S05]  /*0d40*/  @P6 BRA `(.L_x_11) ;  /* 0xfffffff000e06947 */ /* 0x000fea000383ffff */
[----:B------:R-:W-:Y:S05]  /*0d50*/  EXIT ;  /* 0x000000000000794d */ /* 0x000fea0003800000 */
.L_x_12:
[----:B------:R-:W-:-:S00]  /*0d60*/  BRA `(.L_x_12) ;  /* 0xfffffffc00fc7947 */ /* 0x000fc0000383ffff */
[----:B------:R-:W-:-:S00]  /*0d70*/  NOP ;  /* 0x0000000000007918 */ /* 0x000fc00000000000 */
        /* <DEDUP_REMOVED lines=8> */
.L_x_13:


//--------------------- .nv.global.init           --------------------------
	.section	.nv.global.init,"aw",@progbits
.nv.global.init:
	.type		$str,@object
	.size		$str,(.L_0 - $str)
$str:
        /*0000*/ 	.byte	0x28, 0x25, 0x2e, 0x32, 0x66, 0x2c, 0x20, 0x25, 0x2e, 0x32, 0x66, 0x2c, 0x20, 0x25, 0x2e, 0x32
        /*0010*/ 	.byte	0x66, 0x29, 0x0a, 0x00
.L_0:


//--------------------- .nv.shared.reserved.0     --------------------------
	.section	.nv.shared.reserved.0,"aw",@nobits
	.weak		__nv_reservedSMEM_offset_0_alias
	.size		__nv_reservedSMEM_offset_0_alias, 0, 64
	.other		__nv_reservedSMEM_offset_0_alias,@"STO_CUDA_RESERVED_SHARED STV_DEFAULT"
__nv_reservedSMEM_offset_0_alias:
	.zero		0
	.zero		64


//--------------------- .nv.constant0._Z26kernelSampleLayeredTextureyiiPfi --------------------------
	.section	.nv.constant0._Z26kernelSampleLayeredTextureyiiPfi,"a",@progbits
	.sectionflags	@""
	.align	4
.nv.constant0._Z26kernelSampleLayeredTextureyiiPfi:
	.zero		924


//--------------------- SYMBOLS --------------------------

	.type		.nv.reservedSmem.offset0,@object
	.size		.nv.reservedSmem.offset0,0x4
	.type		vprintf,@function
